//
// Generated by NVIDIA NVVM Compiler
//
// Compiler Build ID: CL-36424714
// Cuda compilation tools, release 13.0, V13.0.88
// Based on NVVM 20.0.0
//

.version 9.0
.target sm_100
.address_size 64

	// .globl	_Z20uint4_to_fp16_kernelPK7uint4_tP6__halfi

.visible .entry _Z20uint4_to_fp16_kernelPK7uint4_tP6__halfi(
	.param .u64 .ptr .align 1 _Z20uint4_to_fp16_kernelPK7uint4_tP6__halfi_param_0,
	.param .u64 .ptr .align 1 _Z20uint4_to_fp16_kernelPK7uint4_tP6__halfi_param_1,
	.param .u32 _Z20uint4_to_fp16_kernelPK7uint4_tP6__halfi_param_2
)
{
	.reg .pred 	%p<18>;
	.reg .b16 	%rs<9>;
	.reg .b32 	%r<89>;
	.reg .b64 	%rd<13>;

	ld.param.u64 	%rd4, [_Z20uint4_to_fp16_kernelPK7uint4_tP6__halfi_param_0];
	ld.param.u64 	%rd5, [_Z20uint4_to_fp16_kernelPK7uint4_tP6__halfi_param_1];
	ld.param.u32 	%r21, [_Z20uint4_to_fp16_kernelPK7uint4_tP6__halfi_param_2];
	cvta.to.global.u64 	%rd1, %rd5;
	cvta.to.global.u64 	%rd2, %rd4;
	mov.u32 	%r22, %ctaid.x;
	mov.u32 	%r23, %ntid.x;
	mov.u32 	%r24, %tid.x;
	mad.lo.s32 	%r1, %r22, %r23, %r24;
	shl.b32 	%r2, %r1, 3;
	setp.ge.s32 	%p1, %r2, %r21;
	@%p1 bra 	$L__BB0_17;
	add.s32 	%r3, %r2, 8;
	setp.gt.s32 	%p2, %r3, %r21;
	@%p2 bra 	$L__BB0_3;
	mul.wide.s32 	%rd6, %r1, 4;
	add.s64 	%rd7, %rd2, %rd6;
	ld.global.u32 	%r25, [%rd7];
	shr.u32 	%r87, %r25, 8;
	shr.u32 	%r86, %r25, 16;
	and.b32  	%r85, %r25, -16777216;
	and.b32  	%r88, %r25, 255;
	bra.uni 	$L__BB0_7;
$L__BB0_3:
	mul.wide.s32 	%rd8, %r1, 4;
	add.s64 	%rd9, %rd2, %rd8;
	ld.global.u32 	%r8, [%rd9];
	and.b32  	%r27, %r8, 15;
	add.s32 	%r28, %r2, 1;
	setp.lt.s32 	%p3, %r28, %r21;
	and.b32  	%r29, %r8, 240;
	selp.b32 	%r30, %r29, 0, %p3;
	or.b32  	%r88, %r30, %r27;
	add.s32 	%r31, %r2, 2;
	setp.ge.s32 	%p4, %r31, %r21;
	mov.b32 	%r85, 0;
	mov.u32 	%r86, %r85;
	mov.u32 	%r87, %r85;
	@%p4 bra 	$L__BB0_7;
	shr.u32 	%r33, %r8, 8;
	and.b32  	%r34, %r33, 15;
	add.s32 	%r35, %r2, 3;
	setp.lt.s32 	%p5, %r35, %r21;
	and.b32  	%r36, %r33, 240;
	selp.b32 	%r37, %r36, 0, %p5;
	or.b32  	%r87, %r37, %r34;
	add.s32 	%r38, %r2, 4;
	setp.ge.s32 	%p6, %r38, %r21;
	@%p6 bra 	$L__BB0_7;
	shr.u32 	%r40, %r8, 16;
	and.b32  	%r41, %r40, 15;
	add.s32 	%r42, %r2, 5;
	setp.lt.s32 	%p7, %r42, %r21;
	and.b32  	%r43, %r40, 240;
	selp.b32 	%r44, %r43, 0, %p7;
	or.b32  	%r86, %r44, %r41;
	add.s32 	%r45, %r2, 6;
	setp.ge.s32 	%p8, %r45, %r21;
	@%p8 bra 	$L__BB0_7;
	and.b32  	%r46, %r8, 251658240;
	add.s32 	%r47, %r2, 7;
	setp.lt.s32 	%p9, %r47, %r21;
	and.b32  	%r48, %r8, -268435456;
	selp.b32 	%r49, %r48, 0, %p9;
	or.b32  	%r85, %r49, %r46;
$L__BB0_7:
	setp.gt.s32 	%p10, %r3, %r21;
	shl.b32 	%r72, %r86, 16;
	and.b32  	%r73, %r72, 16711680;
	shl.b32 	%r74, %r87, 8;
	and.b32  	%r75, %r74, 65280;
	or.b32  	%r76, %r85, %r73;
	or.b32  	%r77, %r76, %r75;
	or.b32  	%r53, %r77, %r88;
	shr.u32 	%r57, %r77, 8;
	// begin inline asm
	lop3.b32 %r50, %r53, 983055, 1677747200, 234;

	// end inline asm
	// begin inline asm
	lop3.b32 %r52, %r53, 15728880, 1677747200, 234;

	// end inline asm
	// begin inline asm
	lop3.b32 %r54, %r57, 983055, 1677747200, 234;

	// end inline asm
	// begin inline asm
	lop3.b32 %r56, %r57, 15728880, 1677747200, 234;

	// end inline asm
	mov.b32 	%r67, 1678271496;
	// begin inline asm
	sub.f16x2 %r58, %r50, %r67;

	// end inline asm
	mov.b32 	%r70, 738208768;
	mov.b32 	%r71, -729754496;
	// begin inline asm
	fma.rn.f16x2 %r61, %r52, %r70, %r71;

	// end inline asm
	// begin inline asm
	sub.f16x2 %r65, %r54, %r67;

	// end inline asm
	// begin inline asm
	fma.rn.f16x2 %r68, %r56, %r70, %r71;

	// end inline asm
	@%p10 bra 	$L__BB0_9;
	mul.wide.s32 	%rd10, %r2, 2;
	add.s64 	%rd11, %rd1, %rd10;
	st.global.v4.u32 	[%rd11], {%r58, %r61, %r65, %r68};
	bra.uni 	$L__BB0_17;
$L__BB0_9:
	mul.wide.s32 	%rd12, %r2, 2;
	add.s64 	%rd3, %rd1, %rd12;
	mov.b32 	{%rs5, %rs1}, %r58;
	st.global.u16 	[%rd3], %rs5;
	add.s32 	%r78, %r2, 1;
	setp.ge.s32 	%p11, %r78, %r21;
	@%p11 bra 	$L__BB0_17;
	st.global.u16 	[%rd3+2], %rs1;
	add.s32 	%r79, %r2, 2;
	setp.ge.s32 	%p12, %r79, %r21;
	@%p12 bra 	$L__BB0_17;
	mov.b32 	{%rs6, %rs2}, %r61;
	st.global.u16 	[%rd3+4], %rs6;
	add.s32 	%r80, %r2, 3;
	setp.ge.s32 	%p13, %r80, %r21;
	@%p13 bra 	$L__BB0_17;
	st.global.u16 	[%rd3+6], %rs2;
	add.s32 	%r81, %r2, 4;
	setp.ge.s32 	%p14, %r81, %r21;
	@%p14 bra 	$L__BB0_17;
	mov.b32 	{%rs7, %rs3}, %r65;
	st.global.u16 	[%rd3+8], %rs7;
	add.s32 	%r82, %r2, 5;
	setp.ge.s32 	%p15, %r82, %r21;
	@%p15 bra 	$L__BB0_17;
	st.global.u16 	[%rd3+10], %rs3;
	add.s32 	%r83, %r2, 6;
	setp.ge.s32 	%p16, %r83, %r21;
	@%p16 bra 	$L__BB0_17;
	mov.b32 	{%rs8, %rs4}, %r68;
	st.global.u16 	[%rd3+12], %rs8;
	add.s32 	%r84, %r2, 7;
	setp.ge.s32 	%p17, %r84, %r21;
	@%p17 bra 	$L__BB0_17;
	st.global.u16 	[%rd3+14], %rs4;
$L__BB0_17:
	ret;

}
	// .globl	_Z27uint4_to_fp16_simple_kernelPK7uint4_tP6__halfi
.visible .entry _Z27uint4_to_fp16_simple_kernelPK7uint4_tP6__halfi(
	.param .u64 .ptr .align 1 _Z27uint4_to_fp16_simple_kernelPK7uint4_tP6__halfi_param_0,
	.param .u64 .ptr .align 1 _Z27uint4_to_fp16_simple_kernelPK7uint4_tP6__halfi_param_1,
	.param .u32 _Z27uint4_to_fp16_simple_kernelPK7uint4_tP6__halfi_param_2
)
{
	.reg .pred 	%p<2>;
	.reg .b16 	%rs<5>;
	.reg .b32 	%r<15>;
	.reg .b32 	%f<2>;
	.reg .b64 	%rd<9>;

	ld.param.u64 	%rd1, [_Z27uint4_to_fp16_simple_kernelPK7uint4_tP6__halfi_param_0];
	ld.param.u64 	%rd2, [_Z27uint4_to_fp16_simple_kernelPK7uint4_tP6__halfi_param_1];
	ld.param.u32 	%r2, [_Z27uint4_to_fp16_simple_kernelPK7uint4_tP6__halfi_param_2];
	mov.u32 	%r3, %ctaid.x;
	mov.u32 	%r4, %ntid.x;
	mov.u32 	%r5, %tid.x;
	mad.lo.s32 	%r1, %r3, %r4, %r5;
	setp.ge.s32 	%p1, %r1, %r2;
	@%p1 bra 	$L__BB1_2;
	cvta.to.global.u64 	%rd3, %rd1;
	cvta.to.global.u64 	%rd4, %rd2;
	shr.s32 	%r6, %r1, 31;
	shr.u32 	%r7, %r6, 29;
	add.s32 	%r8, %r1, %r7;
	shr.s32 	%r9, %r8, 3;
	and.b32  	%r10, %r8, 1073741816;
	sub.s32 	%r11, %r1, %r10;
	shl.b32 	%r12, %r11, 2;
	mul.wide.s32 	%rd5, %r9, 4;
	add.s64 	%rd6, %rd3, %rd5;
	ld.global.u32 	%r13, [%rd6];
	shr.u32 	%r14, %r13, %r12;
	cvt.u16.u32 	%rs2, %r14;
	and.b16  	%rs3, %rs2, 15;
	add.s16 	%rs4, %rs3, -8;
	cvt.rn.f32.s16 	%f1, %rs4;
	// begin inline asm
	{  cvt.rn.f16.f32 %rs1, %f1;}

	// end inline asm
	mul.wide.s32 	%rd7, %r1, 2;
	add.s64 	%rd8, %rd4, %rd7;
	st.global.u16 	[%rd8], %rs1;
$L__BB1_2:
	ret;

}


// ===== COMPILED SASS (sm_100) =====

	.target	sm_100

	.elftype	@"ET_EXEC"


//--------------------- .note.nv.tkinfo           --------------------------
	.section	.note.nv.tkinfo,"",@"SHT_NOTE"
	.sectionflags	@"SHF_NOTE_NV_TKINFO"
	.tkinfo
        /*0018*/ 	.word	0x00000002
        /*0030*/ 	.string	""
        /*0030*/ 	.string	"ptxas"
        /*0030*/ 	.string	"Cuda compilation tools, release 13.0, V13.0.88"
        /*0030*/ 	.string	"Build cuda_13.0.r13.0/compiler.36424714_0"
        /*0030*/ 	.string	"-arch sm_100 -m 64 "



//--------------------- .note.nv.cuinfo           --------------------------
	.section	.note.nv.cuinfo,"",@"SHT_NOTE"
	.sectionflags	@"SHF_NOTE_NV_CUINFO"
        /*0018*/ 	.short	0x0002
        /*001a*/ 	.short	0x0064
        /*001c*/ 	.short	0x0082
	.zero		2


//--------------------- .nv.info                  --------------------------
	.section	.nv.info,"",@"SHT_CUDA_INFO"
	.align	4


	//----- nvinfo : EIATTR_REGCOUNT
	.align		4
        /*0000*/ 	.byte	0x04, 0x2f
        /*0002*/ 	.short	(.L_1 - .L_0)
	.align		4
.L_0:
        /*0004*/ 	.word	index@(_Z20uint4_to_fp16_kernelPK7uint4_tP6__halfi)
        /*0008*/ 	.word	0x0000000c


	//----- nvinfo : EIATTR_FRAME_SIZE
	.align		4
.L_1:
        /*000c*/ 	.byte	0x04, 0x11
        /*000e*/ 	.short	(.L_3 - .L_2)
	.align		4
.L_2:
        /*0010*/ 	.word	index@(_Z20uint4_to_fp16_kernelPK7uint4_tP6__halfi)
        /*0014*/ 	.word	0x00000000


	//----- nvinfo : EIATTR_REGCOUNT
	.align		4
.L_3:
        /*0018*/ 	.byte	0x04, 0x2f
        /*001a*/ 	.short	(.L_5 - .L_4)
	.align		4
.L_4:
        /*001c*/ 	.word	index@(_Z27uint4_to_fp16_simple_kernelPK7uint4_tP6__halfi)
        /*0020*/ 	.word	0x0000000a


	//----- nvinfo : EIATTR_FRAME_SIZE
	.align		4
.L_5:
        /*0024*/ 	.byte	0x04, 0x11
        /*0026*/ 	.short	(.L_7 - .L_6)
	.align		4
.L_6:
        /*0028*/ 	.word	index@(_Z27uint4_to_fp16_simple_kernelPK7uint4_tP6__halfi)
        /*002c*/ 	.word	0x00000000


	//----- nvinfo : EIATTR_MIN_STACK_SIZE
	.align		4
.L_7:
        /*0030*/ 	.byte	0x04, 0x12
        /*0032*/ 	.short	(.L_9 - .L_8)
	.align		4
.L_8:
        /*0034*/ 	.word	index@(_Z27uint4_to_fp16_simple_kernelPK7uint4_tP6__halfi)
        /*0038*/ 	.word	0x00000000


	//----- nvinfo : EIATTR_MIN_STACK_SIZE
	.align		4
.L_9:
        /*003c*/ 	.byte	0x04, 0x12
        /*003e*/ 	.short	(.L_11 - .L_10)
	.align		4
.L_10:
        /*0040*/ 	.word	index@(_Z20uint4_to_fp16_kernelPK7uint4_tP6__halfi)
        /*0044*/ 	.word	0x00000000
.L_11:


//--------------------- .nv.compat                --------------------------
	.section	.nv.compat,"",@"SHT_CUDA_COMPAT_INFO"
	.align	4
        /*0000*/ 	.byte	0x02, 0x09, 0x00, 0x00, 0x02, 0x02, 0x01, 0x00, 0x02, 0x05, 0x05, 0x00, 0x03, 0x07, 0x01, 0x01
        /*0010*/ 	.byte	0x02, 0x03, 0x00, 0x00, 0x02, 0x06, 0x01, 0x00, 0x04, 0x0b, 0x08, 0x00, 0x09, 0x00, 0x00, 0x00
        /*0020*/ 	.byte	0x00, 0x00, 0x00, 0x00


//--------------------- .nv.info._Z27uint4_to_fp16_simple_kernelPK7uint4_tP6__halfi --------------------------
	.section	.nv.info._Z27uint4_to_fp16_simple_kernelPK7uint4_tP6__halfi,"",@"SHT_CUDA_INFO"
	.sectionflags	@""
	.align	4


	//----- nvinfo : EIATTR_CUDA_API_VERSION
	.align		4
        /*0000*/ 	.byte	0x04, 0x37
        /*0002*/ 	.short	(.L_13 - .L_12)
.L_12:
        /*0004*/ 	.word	0x00000082


	//----- nvinfo : EIATTR_KPARAM_INFO
	.align		4
.L_13:
        /*0008*/ 	.byte	0x04, 0x17
        /*000a*/ 	.short	(.L_15 - .L_14)
.L_14:
        /*000c*/ 	.word	0x00000000
        /*0010*/ 	.short	0x0002
        /*0012*/ 	.short	0x0010
        /*0014*/ 	.byte	0x00, 0xf0, 0x11, 0x00


	//----- nvinfo : EIATTR_KPARAM_INFO
	.align		4
.L_15:
        /*0018*/ 	.byte	0x04, 0x17
        /*001a*/ 	.short	(.L_17 - .L_16)
.L_16:
        /*001c*/ 	.word	0x00000000
        /*0020*/ 	.short	0x0001
        /*0022*/ 	.short	0x0008
        /*0024*/ 	.byte	0x00, 0xf5, 0x21, 0x00


	//----- nvinfo : EIATTR_KPARAM_INFO
	.align		4
.L_17:
        /*0028*/ 	.byte	0x04, 0x17
        /*002a*/ 	.short	(.L_19 - .L_18)
.L_18:
        /*002c*/ 	.word	0x00000000
        /*0030*/ 	.short	0x0000
        /*0032*/ 	.short	0x0000
        /*0034*/ 	.byte	0x00, 0xf5, 0x21, 0x00


	//----- nvinfo : EIATTR_SPARSE_MMA_MASK
	.align		4
.L_19:
        /*0038*/ 	.byte	0x03, 0x50
        /*003a*/ 	.short	0x0000


	//----- nvinfo : EIATTR_MAXREG_COUNT
	.align		4
        /*003c*/ 	.byte	0x03, 0x1b
        /*003e*/ 	.short	0x00ff


	//----- nvinfo : EIATTR_MERCURY_ISA_VERSION
	.align		4
        /*0040*/ 	.byte	0x03, 0x5f
        /*0042*/ 	.short	0x0101


	//----- nvinfo : EIATTR_VRC_CTA_INIT_COUNT
	.align		4
        /*0044*/ 	.byte	0x02, 0x4a
	.zero		1
	.zero		1


	//----- nvinfo : EIATTR_EXIT_INSTR_OFFSETS
	.align		4
        /*0048*/ 	.byte	0x04, 0x1c
        /*004a*/ 	.short	(.L_21 - .L_20)


	//   ....[0]....
.L_20:
        /*004c*/ 	.word	0x00000070


	//   ....[1]....
        /*0050*/ 	.word	0x000001a0


	//----- nvinfo : EIATTR_CBANK_PARAM_SIZE
	.align		4
.L_21:
        /*0054*/ 	.byte	0x03, 0x19
        /*0056*/ 	.short	0x0014


	//----- nvinfo : EIATTR_PARAM_CBANK
	.align		4
        /*0058*/ 	.byte	0x04, 0x0a
        /*005a*/ 	.short	(.L_23 - .L_22)
	.align		4
.L_22:
        /*005c*/ 	.word	index@(.nv.constant0._Z27uint4_to_fp16_simple_kernelPK7uint4_tP6__halfi)
        /*0060*/ 	.short	0x0380
        /*0062*/ 	.short	0x0014


	//----- nvinfo : EIATTR_SW_WAR
	.align		4
.L_23:
        /*0064*/ 	.byte	0x04, 0x36
        /*0066*/ 	.short	(.L_25 - .L_24)
.L_24:
        /*0068*/ 	.word	0x00000008
.L_25:


//--------------------- .nv.info._Z20uint4_to_fp16_kernelPK7uint4_tP6__halfi --------------------------
	.section	.nv.info._Z20uint4_to_fp16_kernelPK7uint4_tP6__halfi,"",@"SHT_CUDA_INFO"
	.sectionflags	@""
	.align	4


	//----- nvinfo : EIATTR_CUDA_API_VERSION
	.align		4
        /*0000*/ 	.byte	0x04, 0x37
        /*0002*/ 	.short	(.L_27 - .L_26)
.L_26:
        /*0004*/ 	.word	0x00000082


	//----- nvinfo : EIATTR_KPARAM_INFO
	.align		4
.L_27:
        /*0008*/ 	.byte	0x04, 0x17
        /*000a*/ 	.short	(.L_29 - .L_28)
.L_28:
        /*000c*/ 	.word	0x00000000
        /*0010*/ 	.short	0x0002
        /*0012*/ 	.short	0x0010
        /*0014*/ 	.byte	0x00, 0xf0, 0x11, 0x00


	//----- nvinfo : EIATTR_KPARAM_INFO
	.align		4
.L_29:
        /*0018*/ 	.byte	0x04, 0x17
        /*001a*/ 	.short	(.L_31 - .L_30)
.L_30:
        /*001c*/ 	.word	0x00000000
        /*0020*/ 	.short	0x0001
        /*0022*/ 	.short	0x0008
        /*0024*/ 	.byte	0x00, 0xf5, 0x21, 0x00


	//----- nvinfo : EIATTR_KPARAM_INFO
	.align		4
.L_31:
        /*0028*/ 	.byte	0x04, 0x17
        /*002a*/ 	.short	(.L_33 - .L_32)
.L_32:
        /*002c*/ 	.word	0x00000000
        /*0030*/ 	.short	0x0000
        /*0032*/ 	.short	0x0000
        /*0034*/ 	.byte	0x00, 0xf5, 0x21, 0x00


	//----- nvinfo : EIATTR_SPARSE_MMA_MASK
	.align		4
.L_33:
        /*0038*/ 	.byte	0x03, 0x50
        /*003a*/ 	.short	0x0000


	//----- nvinfo : EIATTR_MAXREG_COUNT
	.align		4
        /*003c*/ 	.byte	0x03, 0x1b
        /*003e*/ 	.short	0x00ff


	//----- nvinfo : EIATTR_MERCURY_ISA_VERSION
	.align		4
        /*0040*/ 	.byte	0x03, 0x5f
        /*0042*/ 	.short	0x0101


	//----- nvinfo : EIATTR_VRC_CTA_INIT_COUNT
	.align		4
        /*0044*/ 	.byte	0x02, 0x4a
	.zero		1
	.zero		1


	//----- nvinfo : EIATTR_EXIT_INSTR_OFFSETS
	.align		4
        /*0048*/ 	.byte	0x04, 0x1c
        /*004a*/ 	.short	(.L_35 - .L_34)


	//   ....[0]....
.L_34:
        /*004c*/ 	.word	0x00000080


	//   ....[1]....
        /*0050*/ 	.word	0x000004e0


	//   ....[2]....
        /*0054*/ 	.word	0x00000540


	//   ....[3]....
        /*0058*/ 	.word	0x00000590


	//   ....[4]....
        /*005c*/ 	.word	0x000005d0


	//   ....[5]....
        /*0060*/ 	.word	0x00000620


	//   ....[6]....
        /*0064*/ 	.word	0x00000660


	//   ....[7]....
        /*0068*/ 	.word	0x000006b0


	//   ....[8]....
        /*006c*/ 	.word	0x000006f0


	//   ....[9]....
        /*0070*/ 	.word	0x00000720


	//----- nvinfo : EIATTR_CRS_STACK_SIZE
	.align		4
.L_35:
        /*0074*/ 	.byte	0x04, 0x1e
        /*0076*/ 	.short	(.L_37 - .L_36)
.L_36:
        /*0078*/ 	.word	0x00000000


	//----- nvinfo : EIATTR_CBANK_PARAM_SIZE
	.align		4
.L_37:
        /*007c*/ 	.byte	0x03, 0x19
        /*007e*/ 	.short	0x0014


	//----- nvinfo : EIATTR_PARAM_CBANK
	.align		4
        /*0080*/ 	.byte	0x04, 0x0a
        /*0082*/ 	.short	(.L_39 - .L_38)
	.align		4
.L_38:
        /*0084*/ 	.word	index@(.nv.constant0._Z20uint4_to_fp16_kernelPK7uint4_tP6__halfi)
        /*0088*/ 	.short	0x0380
        /*008a*/ 	.short	0x0014


	//----- nvinfo : EIATTR_SW_WAR
	.align		4
.L_39:
        /*008c*/ 	.byte	0x04, 0x36
        /*008e*/ 	.short	(.L_41 - .L_40)
.L_40:
        /*0090*/ 	.word	0x00000008
.L_41:


//--------------------- .nv.callgraph             --------------------------
	.section	.nv.callgraph,"",@"SHT_CUDA_CALLGRAPH"
	.align	4
	.sectionentsize	8
	.align		4
        /*0000*/ 	.word	0x00000000
	.align		4
        /*0004*/ 	.word	0xffffffff
	.align		4
        /*0008*/ 	.word	0x00000000
	.align		4
        /*000c*/ 	.word	0xfffffffe
	.align		4
        /*0010*/ 	.word	0x00000000
	.align		4
        /*0014*/ 	.word	0xfffffffd
	.align		4
        /*0018*/ 	.word	0x00000000
	.align		4
        /*001c*/ 	.word	0xfffffffc


//--------------------- .text._Z27uint4_to_fp16_simple_kernelPK7uint4_tP6__halfi --------------------------
	.section	.text._Z27uint4_to_fp16_simple_kernelPK7uint4_tP6__halfi,"ax",@progbits
	.align	128
        .global         _Z27uint4_to_fp16_simple_kernelPK7uint4_tP6__halfi
        .type           _Z27uint4_to_fp16_simple_kernelPK7uint4_tP6__halfi,@function
        .size           _Z27uint4_to_fp16_simple_kernelPK7uint4_tP6__halfi,(.L_x_5 - _Z27uint4_to_fp16_simple_kernelPK7uint4_tP6__halfi)
        .other          _Z27uint4_to_fp16_simple_kernelPK7uint4_tP6__halfi,@"STO_CUDA_ENTRY STV_DEFAULT"
_Z27uint4_to_fp16_simple_kernelPK7uint4_tP6__halfi:
.text._Z27uint4_to_fp16_simple_kernelPK7uint4_tP6__halfi:
[----:B------:R-:W-:Y:S01]  /*0000*/  LDC R1, c[0x0][0x37c] ;  /* 0x0000df00ff017b82 */ /* 0x000fe20000000800 */
[----:B------:R-:W0:Y:S07]  /*0010*/  S2R R0, SR_TID.X ;  /* 0x0000000000007919 */ /* 0x000e2e0000002100 */
[----:B------:R-:W0:Y:S01]  /*0020*/  S2UR UR4, SR_CTAID.X ;  /* 0x00000000000479c3 */ /* 0x000e220000002500 */
[----:B------:R-:W1:Y:S07]  /*0030*/  LDCU UR5, c[0x0][0x390] ;  /* 0x00007200ff0577ac */ /* 0x000e6e0008000800 */
[----:B------:R-:W0:Y:S02]  /*0040*/  LDC R7, c[0x0][0x360] ;  /* 0x0000d800ff077b82 */ /* 0x000e240000000800 */
[----:B0-----:R-:W-:-:S05]  /*0050*/  IMAD R7, R7, UR4, R0 ;  /* 0x0000000407077c24 */ /* 0x001fca000f8e0200 */
[----:B-1----:R-:W-:-:S13]  /*0060*/  ISETP.GE.AND P0, PT, R7, UR5, PT ;  /* 0x0000000507007c0c */ /* 0x002fda000bf06270 */
[----:B------:R-:W-:Y:S05]  /*0070*/  @P0 EXIT ;  /* 0x000000000000094d */ /* 0x000fea0003800000 */
[----:B------:R-:W0:Y:S01]  /*0080*/  LDC.64 R2, c[0x0][0x380] ;  /* 0x0000e000ff027b82 */ /* 0x000e220000000a00 */
[----:B------:R-:W-:Y:S01]  /*0090*/  SHF.R.S32.HI R0, RZ, 0x1f, R7 ;  /* 0x0000001fff007819 */ /* 0x000fe20000011407 */
[----:B------:R-:W1:Y:S03]  /*00a0*/  LDCU.64 UR4, c[0x0][0x358] ;  /* 0x00006b00ff0477ac */ /* 0x000e660008000a00 */
[----:B------:R-:W-:-:S04]  /*00b0*/  LEA.HI R0, R0, R7, RZ, 0x3 ;  /* 0x0000000700007211 */ /* 0x000fc800078f18ff */
[----:B------:R-:W-:-:S05]  /*00c0*/  SHF.R.S32.HI R5, RZ, 0x3, R0 ;  /* 0x00000003ff057819 */ /* 0x000fca0000011400 */
[----:B0-----:R-:W-:Y:S01]  /*00d0*/  IMAD.WIDE R2, R5, 0x4, R2 ;  /* 0x0000000405027825 */ /* 0x001fe200078e0202 */
[----:B------:R-:W-:Y:S01]  /*00e0*/  LOP3.LUT R0, R0, 0x3ffffff8, RZ, 0xc0, !PT ;  /* 0x3ffffff800007812 */ /* 0x000fe200078ec0ff */
[----:B------:R-:W0:Y:S04]  /*00f0*/  LDC.64 R4, c[0x0][0x388] ;  /* 0x0000e200ff047b82 */ /* 0x000e280000000a00 */
[----:B-1----:R-:W2:Y:S01]  /*0100*/  LDG.E R3, desc[UR4][R2.64] ;  /* 0x0000000402037981 */ /* 0x002ea2000c1e1900 */
[----:B------:R-:W-:-:S04]  /*0110*/  IMAD.IADD R0, R7, 0x1, -R0 ;  /* 0x0000000107007824 */ /* 0x000fc800078e0a00 */
[----:B------:R-:W-:Y:S02]  /*0120*/  IMAD.SHL.U32 R0, R0, 0x4, RZ ;  /* 0x0000000400007824 */ /* 0x000fe400078e00ff */
[----:B0-----:R-:W-:-:S03]  /*0130*/  IMAD.WIDE R4, R7, 0x2, R4 ;  /* 0x0000000207047825 */ /* 0x001fc600078e0204 */
[----:B--2---:R-:W-:-:S04]  /*0140*/  SHF.R.U32.HI R0, RZ, R0, R3 ;  /* 0x00000000ff007219 */ /* 0x004fc80000011603 */
[----:B------:R-:W-:-:S05]  /*0150*/  LOP3.LUT R0, R0, 0xf, RZ, 0xc0, !PT ;  /* 0x0000000f00007812 */ /* 0x000fca00078ec0ff */
[----:B------:R-:W-:-:S06]  /*0160*/  VIADD R0, R0, 0xfffffff8 ;  /* 0xfffffff800007836 */ /* 0x000fcc0000000000 */
[----:B------:R-:W0:Y:S02]  /*0170*/  I2F.S16 R0, R0 ;  /* 0x0000000000007306 */ /* 0x000e240000101400 */
[----:B0-----:R-:W-:-:S05]  /*0180*/  F2FP.F16.F32.PACK_AB R3, RZ, R0 ;  /* 0x00000000ff03723e */ /* 0x001fca00000000ff */
[----:B------:R-:W-:Y:S01]  /*0190*/  STG.E.U16 desc[UR4][R4.64], R3 ;  /* 0x0000000304007986 */ /* 0x000fe2000c101504 */
[----:B------:R-:W-:Y:S05]  /*01a0*/  EXIT ;  /* 0x000000000000794d */ /* 0x000fea0003800000 */
.L_x_0:
[----:B------:R-:W-:-:S00]  /*01b0*/  BRA `(.L_x_0) ;  /* 0xfffffffc00fc7947 */ /* 0x000fc0000383ffff */
[----:B------:R-:W-:-:S00]  /*01c0*/  NOP ;  /* 0x0000000000007918 */ /* 0x000fc00000000000 */
        /* <DEDUP_REMOVED lines=11> */
.L_x_5:


//--------------------- .text._Z20uint4_to_fp16_kernelPK7uint4_tP6__halfi --------------------------
	.section	.text._Z20uint4_to_fp16_kernelPK7uint4_tP6__halfi,"ax",@progbits
	.align	128
        .global         _Z20uint4_to_fp16_kernelPK7uint4_tP6__halfi
        .type           _Z20uint4_to_fp16_kernelPK7uint4_tP6__halfi,@function
        .size           _Z20uint4_to_fp16_kernelPK7uint4_tP6__halfi,(.L_x_6 - _Z20uint4_to_fp16_kernelPK7uint4_tP6__halfi)
        .other          _Z20uint4_to_fp16_kernelPK7uint4_tP6__halfi,@"STO_CUDA_ENTRY STV_DEFAULT"
_Z20uint4_to_fp16_kernelPK7uint4_tP6__halfi:
.text._Z20uint4_to_fp16_kernelPK7uint4_tP6__halfi:
[----:B------:R-:W-:Y:S01]  /*0000*/  LDC R1, c[0x0][0x37c] ;  /* 0x0000df00ff017b82 */ /* 0x000fe20000000800 */
[----:B------:R-:W0:Y:S07]  /*0010*/  S2R R0, SR_TID.X ;  /* 0x0000000000007919 */ /* 0x000e2e0000002100 */
[----:B------:R-:W0:Y:S01]  /*0020*/  S2UR UR4, SR_CTAID.X ;  /* 0x00000000000479c3 */ /* 0x000e220000002500 */
[----:B------:R-:W1:Y:S07]  /*0030*/  LDCU UR6, c[0x0][0x390] ;  /* 0x00007200ff0677ac */ /* 0x000e6e0008000800 */
[----:B------:R-:W0:Y:S02]  /*0040*/  LDC R5, c[0x0][0x360] ;  /* 0x0000d800ff057b82 */ /* 0x000e240000000800 */
[----:B0-----:R-:W-:-:S04]  /*0050*/  IMAD R5, R5, UR4, R0 ;  /* 0x0000000405057c24 */ /* 0x001fc8000f8e0200 */
[----:B------:R-:W-:-:S05]  /*0060*/  IMAD.SHL.U32 R0, R5, 0x8, RZ ;  /* 0x0000000805007824 */ /* 0x000fca00078e00ff */
[----:B-1----:R-:W-:-:S13]  /*0070*/  ISETP.GE.AND P0, PT, R0, UR6, PT ;  /* 0x0000000600007c0c */ /* 0x002fda000bf06270 */
[----:B------:R-:W-:Y:S05]  /*0080*/  @P0 EXIT ;  /* 0x000000000000094d */ /* 0x000fea0003800000 */
[----:B------:R-:W-:Y:S01]  /*0090*/  VIADD R2, R0, 0x8 ;  /* 0x0000000800027836 */ /* 0x000fe20000000000 */
[----:B------:R-:W0:Y:S01]  /*00a0*/  LDCU.64 UR4, c[0x0][0x358] ;  /* 0x00006b00ff0477ac */ /* 0x000e220008000a00 */
[----:B------:R-:W-:Y:S03]  /*00b0*/  BSSY.RECONVERGENT B0, `(.L_x_1) ;  /* 0x000002e000007945 */ /* 0x000fe60003800200 */
[----:B------:R-:W-:-:S13]  /*00c0*/  ISETP.GT.AND P0, PT, R2, UR6, PT ;  /* 0x0000000602007c0c */ /* 0x000fda000bf04270 */
[----:B------:R-:W-:Y:S05]  /*00d0*/  @P0 BRA `(.L_x_2) ;  /* 0x0000000000200947 */ /* 0x000fea0003800000 */
[----:B------:R-:W1:Y:S02]  /*00e0*/  LDC.64 R2, c[0x0][0x380] ;  /* 0x0000e000ff027b82 */ /* 0x000e640000000a00 */
[----:B-1----:R-:W-:-:S06]  /*00f0*/  IMAD.WIDE R2, R5, 0x4, R2 ;  /* 0x0000000405027825 */ /* 0x002fcc00078e0202 */
[----:B0-----:R-:W2:Y:S02]  /*0100*/  LDG.E R2, desc[UR4][R2.64] ;  /* 0x0000000402027981 */ /* 0x001ea4000c1e1900 */
[--C-:B--2---:R-:W-:Y:S02]  /*0110*/  SHF.R.U32.HI R4, RZ, 0x8, R2.reuse ;  /* 0x00000008ff047819 */ /* 0x104fe40000011602 */
[----:B------:R-:W-:Y:S02]  /*0120*/  SHF.R.U32.HI R5, RZ, 0x10, R2 ;  /* 0x00000010ff057819 */ /* 0x000fe40000011602 */
[C---:B------:R-:W-:Y:S02]  /*0130*/  LOP3.LUT R6, R2.reuse, 0xff000000, RZ, 0xc0, !PT ;  /* 0xff00000002067812 */ /* 0x040fe400078ec0ff */
[----:B------:R-:W-:Y:S01]  /*0140*/  LOP3.LUT R7, R2, 0xff, RZ, 0xc0, !PT ;  /* 0x000000ff02077812 */ /* 0x000fe200078ec0ff */
[----:B------:R-:W-:Y:S06]  /*0150*/  BRA `(.L_x_3) ;  /* 0x00000000008c7947 */ /* 0x000fec0003800000 */
.L_x_2:
[----:B------:R-:W1:Y:S02]  /*0160*/  LDC.64 R2, c[0x0][0x380] ;  /* 0x0000e000ff027b82 */ /* 0x000e640000000a00 */
[----:B-1----:R-:W-:-:S05]  /*0170*/  IMAD.WIDE R2, R5, 0x4, R2 ;  /* 0x0000000405027825 */ /* 0x002fca00078e0202 */
[----:B0-----:R-:W2:Y:S01]  /*0180*/  LDG.E R8, desc[UR4][R2.64] ;  /* 0x0000000402087981 */ /* 0x001ea2000c1e1900 */
[C---:B------:R-:W-:Y:S02]  /*0190*/  VIADD R5, R0.reuse, 0x2 ;  /* 0x0000000200057836 */ /* 0x040fe40000000000 */
[----:B------:R-:W-:Y:S02]  /*01a0*/  VIADD R4, R0, 0x1 ;  /* 0x0000000100047836 */ /* 0x000fe40000000000 */
[----:B------:R-:W-:Y:S01]  /*01b0*/  IMAD.MOV.U32 R6, RZ, RZ, RZ ;  /* 0x000000ffff067224 */ /* 0x000fe200078e00ff */
[----:B------:R-:W-:Y:S02]  /*01c0*/  ISETP.GE.AND P2, PT, R5, UR6, PT ;  /* 0x0000000605007c0c */ /* 0x000fe4000bf46270 */
[----:B------:R-:W-:Y:S02]  /*01d0*/  ISETP.GE.AND P1, PT, R4, UR6, PT ;  /* 0x0000000604007c0c */ /* 0x000fe4000bf26270 */
[----:B--2---:R-:W-:-:S04]  /*01e0*/  LOP3.LUT R4, R8, 0xf0, RZ, 0xc0, !PT ;  /* 0x000000f008047812 */ /* 0x004fc800078ec0ff */
[----:B------:R-:W-:Y:S02]  /*01f0*/  SEL R7, R4, RZ, !P1 ;  /* 0x000000ff04077207 */ /* 0x000fe40004800000 */
[----:B------:R-:W-:Y:S02]  /*0200*/  CS2R R4, SRZ ;  /* 0x0000000000047805 */ /* 0x000fe4000001ff00 */
[----:B------:R-:W-:Y:S01]  /*0210*/  LOP3.LUT R7, R7, 0xf, R8, 0xf8, !PT ;  /* 0x0000000f07077812 */ /* 0x000fe200078ef808 */
[----:B------:R-:W-:Y:S06]  /*0220*/  @P2 BRA `(.L_x_3) ;  /* 0x0000000000582947 */ /* 0x000fec0003800000 */
[C---:B------:R-:W-:Y:S01]  /*0230*/  VIADD R4, R0.reuse, 0x4 ;  /* 0x0000000400047836 */ /* 0x040fe20000000000 */
[----:B------:R-:W-:Y:S01]  /*0240*/  SHF.R.U32.HI R3, RZ, 0x8, R8 ;  /* 0x00000008ff037819 */ /* 0x000fe20000011608 */
[----:B------:R-:W-:-:S03]  /*0250*/  VIADD R2, R0, 0x3 ;  /* 0x0000000300027836 */ /* 0x000fc60000000000 */
[----:B------:R-:W-:Y:S02]  /*0260*/  ISETP.GE.AND P2, PT, R4, UR6, PT ;  /* 0x0000000604007c0c */ /* 0x000fe4000bf46270 */
[----:B------:R-:W-:Y:S02]  /*0270*/  ISETP.GE.AND P1, PT, R2, UR6, PT ;  /* 0x0000000602007c0c */ /* 0x000fe4000bf26270 */
[----:B------:R-:W-:-:S04]  /*0280*/  LOP3.LUT R2, R3, 0xf0, RZ, 0xc0, !PT ;  /* 0x000000f003027812 */ /* 0x000fc800078ec0ff */
[----:B------:R-:W-:-:S04]  /*0290*/  SEL R2, R2, RZ, !P1 ;  /* 0x000000ff02027207 */ /* 0x000fc80004800000 */
[----:B------:R-:W-:Y:S01]  /*02a0*/  LOP3.LUT R4, R2, 0xf, R3, 0xf8, !PT ;  /* 0x0000000f02047812 */ /* 0x000fe200078ef803 */
[----:B------:R-:W-:Y:S06]  /*02b0*/  @P2 BRA `(.L_x_3) ;  /* 0x0000000000342947 */ /* 0x000fec0003800000 */
[----:B------:R-:W-:Y:S01]  /*02c0*/  VIADD R2, R0, 0x6 ;  /* 0x0000000600027836 */ /* 0x000fe20000000000 */
[----:B------:R-:W-:-:S04]  /*02d0*/  SHF.R.U32.HI R5, RZ, 0x10, R8 ;  /* 0x00000010ff057819 */ /* 0x000fc80000011608 */
[----:B------:R-:W-:Y:S01]  /*02e0*/  ISETP.GE.AND P2, PT, R2, UR6, PT ;  /* 0x0000000602007c0c */ /* 0x000fe2000bf46270 */
[----:B------:R-:W-:-:S05]  /*02f0*/  VIADD R2, R0, 0x5 ;  /* 0x0000000500027836 */ /* 0x000fca0000000000 */
[----:B------:R-:W-:Y:S02]  /*0300*/  ISETP.GE.AND P1, PT, R2, UR6, PT ;  /* 0x0000000602007c0c */ /* 0x000fe4000bf26270 */
[----:B------:R-:W-:-:S04]  /*0310*/  LOP3.LUT R2, R5, 0xf0, RZ, 0xc0, !PT ;  /* 0x000000f005027812 */ /* 0x000fc800078ec0ff */
[----:B------:R-:W-:Y:S01]  /*0320*/  SEL R2, R2, RZ, !P1 ;  /* 0x000000ff02027207 */ /* 0x000fe20004800000 */
[----:B------:R-:W-:-:S03]  /*0330*/  @!P2 VIADD R3, R0, 0x7 ;  /* 0x000000070003a836 */ /* 0x000fc60000000000 */
[----:B------:R-:W-:Y:S02]  /*0340*/  LOP3.LUT R5, R2, 0xf, R5, 0xf8, !PT ;  /* 0x0000000f02057812 */ /* 0x000fe400078ef805 */
[----:B------:R-:W-:Y:S02]  /*0350*/  @!P2 ISETP.GE.AND P3, PT, R3, UR6, PT ;  /* 0x000000060300ac0c */ /* 0x000fe4000bf66270 */
[----:B------:R-:W-:-:S04]  /*0360*/  @!P2 LOP3.LUT R3, R8, 0xf0000000, RZ, 0xc0, !PT ;  /* 0xf00000000803a812 */ /* 0x000fc800078ec0ff */
[----:B------:R-:W-:-:S04]  /*0370*/  @!P2 SEL R3, R3, RZ, !P3 ;  /* 0x000000ff0303a207 */ /* 0x000fc80005800000 */
[----:B------:R-:W-:-:S07]  /*0380*/  @!P2 LOP3.LUT R6, R3, 0xf000000, R8, 0xf8, !PT ;  /* 0x0f0000000306a812 */ /* 0x000fce00078ef808 */
.L_x_3:
[----:B------:R-:W-:Y:S05]  /*0390*/  BSYNC.RECONVERGENT B0 ;  /* 0x0000000000007941 */ /* 0x000fea0003800200 */
.L_x_1:
[----:B------:R-:W-:Y:S01]  /*03a0*/  IMAD.U32 R5, R5, 0x10000, RZ ;  /* 0x0001000005057824 */ /* 0x000fe200078e00ff */
[----:B------:R-:W0:Y:S01]  /*03b0*/  @!P0 LDC.64 R2, c[0x0][0x388] ;  /* 0x0000e200ff028b82 */ /* 0x000e220000000a00 */
[----:B------:R-:W-:Y:S02]  /*03c0*/  IMAD.SHL.U32 R4, R4, 0x100, RZ ;  /* 0x0000010004047824 */ /* 0x000fe400078e00ff */
[----:B------:R-:W-:Y:S01]  /*03d0*/  IMAD.MOV.U32 R8, RZ, RZ, 0x64006400 ;  /* 0x64006400ff087424 */ /* 0x000fe200078e00ff */
[----:B------:R-:W-:Y:S01]  /*03e0*/  LOP3.LUT R5, R6, 0xff0000, R5, 0xf8, !PT ;  /* 0x00ff000006057812 */ /* 0x000fe200078ef805 */
[----:B------:R-:W-:-:S03]  /*03f0*/  IMAD.MOV.U32 R9, RZ, RZ, 0x2c00 ;  /* 0x00002c00ff097424 */ /* 0x000fc600078e00ff */
[----:B------:R-:W-:-:S04]  /*0400*/  LOP3.LUT R4, R5, 0xff00, R4, 0xf8, !PT ;  /* 0x0000ff0005047812 */ /* 0x000fc800078ef804 */
[----:B------:R-:W-:Y:S02]  /*0410*/  LOP3.LUT R7, R4, R7, RZ, 0xfc, !PT ;  /* 0x0000000704077212 */ /* 0x000fe400078efcff */
[----:B------:R-:W-:Y:S02]  /*0420*/  SHF.R.U32.HI R4, RZ, 0x8, R4 ;  /* 0x00000008ff047819 */ /* 0x000fe40000011604 */
[C-C-:B------:R-:W-:Y:S02]  /*0430*/  LOP3.LUT R5, R7.reuse, 0xf000f, R8.reuse, 0xea, !PT ;  /* 0x000f000f07057812 */ /* 0x140fe400078eea08 */
[--C-:B------:R-:W-:Y:S02]  /*0440*/  LOP3.LUT R7, R7, 0xf000f0, R8.reuse, 0xea, !PT ;  /* 0x00f000f007077812 */ /* 0x100fe400078eea08 */
[C-C-:B------:R-:W-:Y:S02]  /*0450*/  LOP3.LUT R6, R4.reuse, 0xf000f, R8.reuse, 0xea, !PT ;  /* 0x000f000f04067812 */ /* 0x140fe400078eea08 */
[----:B------:R-:W-:Y:S01]  /*0460*/  LOP3.LUT R4, R4, 0xf000f0, R8, 0xea, !PT ;  /* 0x00f000f004047812 */ /* 0x000fe200078eea08 */
[----:B------:R-:W-:-:S02]  /*0470*/  HADD2 R8, R5, -1032, -1032 ;  /* 0xe408e40805087430 */ /* 0x000fc40000000000 */
[----:B0-----:R-:W-:-:S04]  /*0480*/  @!P0 IMAD.WIDE R2, R0, 0x2, R2 ;  /* 0x0000000200028825 */ /* 0x001fc800078e0202 */
[-C--:B------:R-:W-:Y:S02]  /*0490*/  HFMA2 R5, R7, R9.reuse.H0_H0, -72, -72 ;  /* 0xd480d48007057431 */ /* 0x080fe40000040009 */
[----:B------:R-:W-:Y:S02]  /*04a0*/  HFMA2 R7, R4, R9.H0_H0, -72, -72 ;  /* 0xd480d48004077431 */ /* 0x000fe40000040009 */
[----:B------:R-:W-:Y:S02]  /*04b0*/  IMAD.MOV.U32 R4, RZ, RZ, R8 ;  /* 0x000000ffff047224 */ /* 0x000fe400078e0008 */
[----:B------:R-:W-:-:S05]  /*04c0*/  HADD2 R6, R6, -1032, -1032 ;  /* 0xe408e40806067430 */ /* 0x000fca0000000000 */
[----:B------:R0:W-:Y:S01]  /*04d0*/  @!P0 STG.E.128 desc[UR4][R2.64], R4 ;  /* 0x0000000402008986 */ /* 0x0001e2000c101d04 */
[----:B------:R-:W-:Y:S05]  /*04e0*/  @!P0 EXIT ;  /* 0x000000000000894d */ /* 0x000fea0003800000 */
[----:B0-----:R-:W0:Y:S01]  /*04f0*/  LDC.64 R2, c[0x0][0x388] ;  /* 0x0000e200ff027b82 */ /* 0x001e220000000a00 */
[----:B------:R-:W-:-:S05]  /*0500*/  VIADD R4, R0, 0x1 ;  /* 0x0000000100047836 */ /* 0x000fca0000000000 */
[----:B------:R-:W-:Y:S01]  /*0510*/  ISETP.GE.AND P0, PT, R4, UR6, PT ;  /* 0x0000000604007c0c */ /* 0x000fe2000bf06270 */
[----:B0-----:R-:W-:-:S05]  /*0520*/  IMAD.WIDE R2, R0, 0x2, R2 ;  /* 0x0000000200027825 */ /* 0x001fca00078e0202 */
[----:B------:R0:W-:Y:S07]  /*0530*/  STG.E.U16 desc[UR4][R2.64], R8 ;  /* 0x0000000802007986 */ /* 0x0001ee000c101504 */
[----:B------:R-:W-:Y:S05]  /*0540*/  @P0 EXIT ;  /* 0x000000000000094d */ /* 0x000fea0003800000 */
[----:B------:R-:W-:-:S05]  /*0550*/  VIADD R4, R0, 0x2 ;  /* 0x0000000200047836 */ /* 0x000fca0000000000 */
[----:B------:R-:W-:Y:S02]  /*0560*/  ISETP.GE.AND P0, PT, R4, UR6, PT ;  /* 0x0000000604007c0c */ /* 0x000fe4000bf06270 */
[----:B------:R-:W-:-:S05]  /*0570*/  PRMT R4, R8, 0x7632, R4 ;  /* 0x0000763208047816 */ /* 0x000fca0000000004 */
[----:B------:R1:W-:Y:S06]  /*0580*/  STG.E.U16 desc[UR4][R2.64+0x2], R4 ;  /* 0x0000020402007986 */ /* 0x0003ec000c101504 */
[----:B------:R-:W-:Y:S05]  /*0590*/  @P0 EXIT ;  /* 0x000000000000094d */ /* 0x000fea0003800000 */
[----:B-1----:R-:W-:Y:S01]  /*05a0*/  VIADD R4, R0, 0x3 ;  /* 0x0000000300047836 */ /* 0x002fe20000000000 */
[----:B------:R1:W-:Y:S04]  /*05b0*/  STG.E.U16 desc[UR4][R2.64+0x4], R5 ;  /* 0x0000040502007986 */ /* 0x0003e8000c101504 */
[----:B------:R-:W-:-:S13]  /*05c0*/  ISETP.GE.AND P0, PT, R4, UR6, PT ;  /* 0x0000000604007c0c */ /* 0x000fda000bf06270 */
[----:B-1----:R-:W-:Y:S05]  /*05d0*/  @P0 EXIT ;  /* 0x000000000000094d */ /* 0x002fea0003800000 */
        /* <DEDUP_REMOVED lines=14> */
[----:B------:R-:W-:Y:S01]  /*06c0*/  VIADD R0, R0, 0x7 ;  /* 0x0000000700007836 */ /* 0x000fe20000000000 */
[----:B------:R2:W-:Y:S04]  /*06d0*/  STG.E.U16 desc[UR4][R2.64+0xc], R7 ;  /* 0x00000c0702007986 */ /* 0x0005e8000c101504 */
[----:B------:R-:W-:-:S13]  /*06e0*/  ISETP.GE.AND P0, PT, R0, UR6, PT ;  /* 0x0000000600007c0c */ /* 0x000fda000bf06270 */
[----:B--2---:R-:W-:Y:S05]  /*06f0*/  @P0 EXIT ;  /* 0x000000000000094d */ /* 0x004fea0003800000 */
[----:B------:R-:W-:-:S05]  /*0700*/  PRMT R0, R7, 0x7632, R0 ;  /* 0x0000763207007816 */ /* 0x000fca0000000000 */
[----:B------:R-:W-:Y:S01]  /*0710*/  STG.E.U16 desc[UR4][R2.64+0xe], R0 ;  /* 0x00000e0002007986 */ /* 0x000fe2000c101504 */
[----:B------:R-:W-:Y:S05]  /*0720*/  EXIT ;  /* 0x000000000000794d */ /* 0x000fea0003800000 */
.L_x_4:
        /* <DEDUP_REMOVED lines=13> */
.L_x_6:


//--------------------- .nv.shared.reserved.0     --------------------------
	.section	.nv.shared.reserved.0,"aw",@nobits
	.weak		__nv_reservedSMEM_offset_0_alias
	.size		__nv_reservedSMEM_offset_0_alias, 0, 64
	.other		__nv_reservedSMEM_offset_0_alias,@"STO_CUDA_RESERVED_SHARED STV_DEFAULT"
__nv_reservedSMEM_offset_0_alias:
	.zero		0
	.zero		64


//--------------------- .nv.constant0._Z27uint4_to_fp16_simple_kernelPK7uint4_tP6__halfi --------------------------
	.section	.nv.constant0._Z27uint4_to_fp16_simple_kernelPK7uint4_tP6__halfi,"a",@progbits
	.sectionflags	@""
	.align	4
.nv.constant0._Z27uint4_to_fp16_simple_kernelPK7uint4_tP6__halfi:
	.zero		916


//--------------------- .nv.constant0._Z20uint4_to_fp16_kernelPK7uint4_tP6__halfi --------------------------
	.section	.nv.constant0._Z20uint4_to_fp16_kernelPK7uint4_tP6__halfi,"a",@progbits
	.sectionflags	@""
	.align	4
.nv.constant0._Z20uint4_to_fp16_kernelPK7uint4_tP6__halfi:
	.zero		916


//--------------------- SYMBOLS --------------------------

	.type		.nv.reservedSmem.offset0,@object
	.size		.nv.reservedSmem.offset0,0x4
